//
// Generated by NVIDIA NVVM Compiler
//
// Compiler Build ID: CL-36424714
// Cuda compilation tools, release 13.0, V13.0.88
// Based on NVVM 20.0.0
//

.version 9.0
.target sm_100
.address_size 64

	// .globl	_Z9matrixAddPPfS0_S0_ii

.visible .entry _Z9matrixAddPPfS0_S0_ii(
	.param .u64 .ptr .align 1 _Z9matrixAddPPfS0_S0_ii_param_0,
	.param .u64 .ptr .align 1 _Z9matrixAddPPfS0_S0_ii_param_1,
	.param .u64 .ptr .align 1 _Z9matrixAddPPfS0_S0_ii_param_2,
	.param .u32 _Z9matrixAddPPfS0_S0_ii_param_3,
	.param .u32 _Z9matrixAddPPfS0_S0_ii_param_4
)
{
	.reg .pred 	%p<4>;
	.reg .b32 	%r<11>;
	.reg .b32 	%f<4>;
	.reg .b64 	%rd<21>;

	ld.param.u64 	%rd1, [_Z9matrixAddPPfS0_S0_ii_param_0];
	ld.param.u64 	%rd2, [_Z9matrixAddPPfS0_S0_ii_param_1];
	ld.param.u64 	%rd3, [_Z9matrixAddPPfS0_S0_ii_param_2];
	ld.param.u32 	%r3, [_Z9matrixAddPPfS0_S0_ii_param_3];
	ld.param.u32 	%r4, [_Z9matrixAddPPfS0_S0_ii_param_4];
	mov.u32 	%r5, %ntid.y;
	mov.u32 	%r6, %ctaid.y;
	mov.u32 	%r7, %tid.y;
	mad.lo.s32 	%r1, %r5, %r6, %r7;
	mov.u32 	%r8, %ntid.x;
	mov.u32 	%r9, %ctaid.x;
	mov.u32 	%r10, %tid.x;
	mad.lo.s32 	%r2, %r8, %r9, %r10;
	setp.ge.s32 	%p1, %r1, %r3;
	setp.ge.s32 	%p2, %r2, %r4;
	or.pred  	%p3, %p1, %p2;
	@%p3 bra 	$L__BB0_2;
	cvta.to.global.u64 	%rd4, %rd1;
	cvta.to.global.u64 	%rd5, %rd2;
	cvta.to.global.u64 	%rd6, %rd3;
	mul.wide.u32 	%rd7, %r1, 8;
	add.s64 	%rd8, %rd4, %rd7;
	ld.global.u64 	%rd9, [%rd8];
	cvta.to.global.u64 	%rd10, %rd9;
	mul.wide.s32 	%rd11, %r2, 4;
	add.s64 	%rd12, %rd10, %rd11;
	ld.global.f32 	%f1, [%rd12];
	add.s64 	%rd13, %rd5, %rd7;
	ld.global.u64 	%rd14, [%rd13];
	cvta.to.global.u64 	%rd15, %rd14;
	add.s64 	%rd16, %rd15, %rd11;
	ld.global.f32 	%f2, [%rd16];
	add.f32 	%f3, %f1, %f2;
	add.s64 	%rd17, %rd6, %rd7;
	ld.global.u64 	%rd18, [%rd17];
	cvta.to.global.u64 	%rd19, %rd18;
	add.s64 	%rd20, %rd19, %rd11;
	st.global.f32 	[%rd20], %f3;
$L__BB0_2:
	ret;

}


// ===== COMPILED SASS (sm_100) =====

	.target	sm_100

	.elftype	@"ET_EXEC"


//--------------------- .note.nv.tkinfo           --------------------------
	.section	.note.nv.tkinfo,"",@"SHT_NOTE"
	.sectionflags	@"SHF_NOTE_NV_TKINFO"
	.tkinfo
        /*0018*/ 	.word	0x00000002
        /*0030*/ 	.string	""
        /*0030*/ 	.string	"ptxas"
        /*0030*/ 	.string	"Cuda compilation tools, release 13.0, V13.0.88"
        /*0030*/ 	.string	"Build cuda_13.0.r13.0/compiler.36424714_0"
        /*0030*/ 	.string	"-arch sm_100 -m 64 "



//--------------------- .note.nv.cuinfo           --------------------------
	.section	.note.nv.cuinfo,"",@"SHT_NOTE"
	.sectionflags	@"SHF_NOTE_NV_CUINFO"
        /*0018*/ 	.short	0x0002
        /*001a*/ 	.short	0x0064
        /*001c*/ 	.short	0x0082
	.zero		2


//--------------------- .nv.info                  --------------------------
	.section	.nv.info,"",@"SHT_CUDA_INFO"
	.align	4


	//----- nvinfo : EIATTR_REGCOUNT
	.align		4
        /*0000*/ 	.byte	0x04, 0x2f
        /*0002*/ 	.short	(.L_1 - .L_0)
	.align		4
.L_0:
        /*0004*/ 	.word	index@(_Z9matrixAddPPfS0_S0_ii)
        /*0008*/ 	.word	0x00000012


	//----- nvinfo : EIATTR_FRAME_SIZE
	.align		4
.L_1:
        /*000c*/ 	.byte	0x04, 0x11
        /*000e*/ 	.short	(.L_3 - .L_2)
	.align		4
.L_2:
        /*0010*/ 	.word	index@(_Z9matrixAddPPfS0_S0_ii)
        /*0014*/ 	.word	0x00000000


	//----- nvinfo : EIATTR_MIN_STACK_SIZE
	.align		4
.L_3:
        /*0018*/ 	.byte	0x04, 0x12
        /*001a*/ 	.short	(.L_5 - .L_4)
	.align		4
.L_4:
        /*001c*/ 	.word	index@(_Z9matrixAddPPfS0_S0_ii)
        /*0020*/ 	.word	0x00000000
.L_5:


//--------------------- .nv.compat                --------------------------
	.section	.nv.compat,"",@"SHT_CUDA_COMPAT_INFO"
	.align	4
        /*0000*/ 	.byte	0x02, 0x09, 0x00, 0x00, 0x02, 0x02, 0x01, 0x00, 0x02, 0x05, 0x05, 0x00, 0x03, 0x07, 0x01, 0x01
        /*0010*/ 	.byte	0x02, 0x03, 0x00, 0x00, 0x02, 0x06, 0x01, 0x00, 0x04, 0x0b, 0x08, 0x00, 0x09, 0x00, 0x00, 0x00
        /*0020*/ 	.byte	0x00, 0x00, 0x00, 0x00


//--------------------- .nv.info._Z9matrixAddPPfS0_S0_ii --------------------------
	.section	.nv.info._Z9matrixAddPPfS0_S0_ii,"",@"SHT_CUDA_INFO"
	.sectionflags	@""
	.align	4


	//----- nvinfo : EIATTR_CUDA_API_VERSION
	.align		4
        /*0000*/ 	.byte	0x04, 0x37
        /*0002*/ 	.short	(.L_7 - .L_6)
.L_6:
        /*0004*/ 	.word	0x00000082


	//----- nvinfo : EIATTR_KPARAM_INFO
	.align		4
.L_7:
        /*0008*/ 	.byte	0x04, 0x17
        /*000a*/ 	.short	(.L_9 - .L_8)
.L_8:
        /*000c*/ 	.word	0x00000000
        /*0010*/ 	.short	0x0004
        /*0012*/ 	.short	0x001c
        /*0014*/ 	.byte	0x00, 0xf0, 0x11, 0x00


	//----- nvinfo : EIATTR_KPARAM_INFO
	.align		4
.L_9:
        /*0018*/ 	.byte	0x04, 0x17
        /*001a*/ 	.short	(.L_11 - .L_10)
.L_10:
        /*001c*/ 	.word	0x00000000
        /*0020*/ 	.short	0x0003
        /*0022*/ 	.short	0x0018
        /*0024*/ 	.byte	0x00, 0xf0, 0x11, 0x00


	//----- nvinfo : EIATTR_KPARAM_INFO
	.align		4
.L_11:
        /*0028*/ 	.byte	0x04, 0x17
        /*002a*/ 	.short	(.L_13 - .L_12)
.L_12:
        /*002c*/ 	.word	0x00000000
        /*0030*/ 	.short	0x0002
        /*0032*/ 	.short	0x0010
        /*0034*/ 	.byte	0x00, 0xf5, 0x21, 0x00


	//----- nvinfo : EIATTR_KPARAM_INFO
	.align		4
.L_13:
        /*0038*/ 	.byte	0x04, 0x17
        /*003a*/ 	.short	(.L_15 - .L_14)
.L_14:
        /*003c*/ 	.word	0x00000000
        /*0040*/ 	.short	0x0001
        /*0042*/ 	.short	0x0008
        /*0044*/ 	.byte	0x00, 0xf5, 0x21, 0x00


	//----- nvinfo : EIATTR_KPARAM_INFO
	.align		4
.L_15:
        /*0048*/ 	.byte	0x04, 0x17
        /*004a*/ 	.short	(.L_17 - .L_16)
.L_16:
        /*004c*/ 	.word	0x00000000
        /*0050*/ 	.short	0x0000
        /*0052*/ 	.short	0x0000
        /*0054*/ 	.byte	0x00, 0xf5, 0x21, 0x00


	//----- nvinfo : EIATTR_SPARSE_MMA_MASK
	.align		4
.L_17:
        /*0058*/ 	.byte	0x03, 0x50
        /*005a*/ 	.short	0x0000


	//----- nvinfo : EIATTR_MAXREG_COUNT
	.align		4
        /*005c*/ 	.byte	0x03, 0x1b
        /*005e*/ 	.short	0x00ff


	//----- nvinfo : EIATTR_MERCURY_ISA_VERSION
	.align		4
        /*0060*/ 	.byte	0x03, 0x5f
        /*0062*/ 	.short	0x0101


	//----- nvinfo : EIATTR_VRC_CTA_INIT_COUNT
	.align		4
        /*0064*/ 	.byte	0x02, 0x4a
	.zero		1
	.zero		1


	//----- nvinfo : EIATTR_EXIT_INSTR_OFFSETS
	.align		4
        /*0068*/ 	.byte	0x04, 0x1c
        /*006a*/ 	.short	(.L_19 - .L_18)


	//   ....[0]....
.L_18:
        /*006c*/ 	.word	0x000000c0


	//   ....[1]....
        /*0070*/ 	.word	0x000001e0


	//----- nvinfo : EIATTR_CBANK_PARAM_SIZE
	.align		4
.L_19:
        /*0074*/ 	.byte	0x03, 0x19
        /*0076*/ 	.short	0x0020


	//----- nvinfo : EIATTR_PARAM_CBANK
	.align		4
        /*0078*/ 	.byte	0x04, 0x0a
        /*007a*/ 	.short	(.L_21 - .L_20)
	.align		4
.L_20:
        /*007c*/ 	.word	index@(.nv.constant0._Z9matrixAddPPfS0_S0_ii)
        /*0080*/ 	.short	0x0380
        /*0082*/ 	.short	0x0020


	//----- nvinfo : EIATTR_SW_WAR
	.align		4
.L_21:
        /*0084*/ 	.byte	0x04, 0x36
        /*0086*/ 	.short	(.L_23 - .L_22)
.L_22:
        /*0088*/ 	.word	0x00000008
.L_23:


//--------------------- .nv.callgraph             --------------------------
	.section	.nv.callgraph,"",@"SHT_CUDA_CALLGRAPH"
	.align	4
	.sectionentsize	8
	.align		4
        /*0000*/ 	.word	0x00000000
	.align		4
        /*0004*/ 	.word	0xffffffff
	.align		4
        /*0008*/ 	.word	0x00000000
	.align		4
        /*000c*/ 	.word	0xfffffffe
	.align		4
        /*0010*/ 	.word	0x00000000
	.align		4
        /*0014*/ 	.word	0xfffffffd
	.align		4
        /*0018*/ 	.word	0x00000000
	.align		4
        /*001c*/ 	.word	0xfffffffc


//--------------------- .text._Z9matrixAddPPfS0_S0_ii --------------------------
	.section	.text._Z9matrixAddPPfS0_S0_ii,"ax",@progbits
	.align	128
        .global         _Z9matrixAddPPfS0_S0_ii
        .type           _Z9matrixAddPPfS0_S0_ii,@function
        .size           _Z9matrixAddPPfS0_S0_ii,(.L_x_1 - _Z9matrixAddPPfS0_S0_ii)
        .other          _Z9matrixAddPPfS0_S0_ii,@"STO_CUDA_ENTRY STV_DEFAULT"
_Z9matrixAddPPfS0_S0_ii:
.text._Z9matrixAddPPfS0_S0_ii:
[----:B------:R-:W-:Y:S01]  /*0000*/  LDC R1, c[0x0][0x37c] ;  /* 0x0000df00ff017b82 */ /* 0x000fe20000000800 */
[----:B------:R-:W0:Y:S01]  /*0010*/  S2R R13, SR_CTAID.X ;  /* 0x00000000000d7919 */ /* 0x000e220000002500 */
[----:B------:R-:W1:Y:S01]  /*0020*/  LDCU UR4, c[0x0][0x364] ;  /* 0x00006c80ff0477ac */ /* 0x000e620008000800 */
[----:B------:R-:W0:Y:S01]  /*0030*/  S2R R2, SR_TID.X ;  /* 0x0000000000027919 */ /* 0x000e220000002100 */
[----:B------:R-:W0:Y:S01]  /*0040*/  LDCU UR5, c[0x0][0x360] ;  /* 0x00006c00ff0577ac */ /* 0x000e220008000800 */
[----:B------:R-:W1:Y:S01]  /*0050*/  S2R R5, SR_CTAID.Y ;  /* 0x0000000000057919 */ /* 0x000e620000002600 */
[----:B------:R-:W2:Y:S01]  /*0060*/  LDCU.64 UR6, c[0x0][0x398] ;  /* 0x00007300ff0677ac */ /* 0x000ea20008000a00 */
[----:B------:R-:W1:Y:S01]  /*0070*/  S2R R0, SR_TID.Y ;  /* 0x0000000000007919 */ /* 0x000e620000002200 */
[----:B0-----:R-:W-:-:S05]  /*0080*/  IMAD R13, R13, UR5, R2 ;  /* 0x000000050d0d7c24 */ /* 0x001fca000f8e0202 */
[----:B--2---:R-:W-:Y:S01]  /*0090*/  ISETP.GE.AND P0, PT, R13, UR7, PT ;  /* 0x000000070d007c0c */ /* 0x004fe2000bf06270 */
[----:B-1----:R-:W-:-:S05]  /*00a0*/  IMAD R5, R5, UR4, R0 ;  /* 0x0000000405057c24 */ /* 0x002fca000f8e0200 */
[----:B------:R-:W-:-:S13]  /*00b0*/  ISETP.GE.OR P0, PT, R5, UR6, P0 ;  /* 0x0000000605007c0c */ /* 0x000fda0008706670 */
[----:B------:R-:W-:Y:S05]  /*00c0*/  @P0 EXIT ;  /* 0x000000000000094d */ /* 0x000fea0003800000 */
[----:B------:R-:W0:Y:S01]  /*00d0*/  LDC.64 R2, c[0x0][0x380] ;  /* 0x0000e000ff027b82 */ /* 0x000e220000000a00 */
[----:B------:R-:W1:Y:S07]  /*00e0*/  LDCU.64 UR4, c[0x0][0x358] ;  /* 0x00006b00ff0477ac */ /* 0x000e6e0008000a00 */
[----:B------:R-:W2:Y:S08]  /*00f0*/  LDC.64 R6, c[0x0][0x388] ;  /* 0x0000e200ff067b82 */ /* 0x000eb00000000a00 */
[----:B------:R-:W3:Y:S01]  /*0100*/  LDC.64 R10, c[0x0][0x390] ;  /* 0x0000e400ff0a7b82 */ /* 0x000ee20000000a00 */
[----:B0-----:R-:W-:-:S06]  /*0110*/  IMAD.WIDE.U32 R2, R5, 0x8, R2 ;  /* 0x0000000805027825 */ /* 0x001fcc00078e0002 */
[----:B-1----:R-:W4:Y:S01]  /*0120*/  LDG.E.64 R2, desc[UR4][R2.64] ;  /* 0x0000000402027981 */ /* 0x002f22000c1e1b00 */
[----:B--2---:R-:W-:-:S06]  /*0130*/  IMAD.WIDE.U32 R6, R5, 0x8, R6 ;  /* 0x0000000805067825 */ /* 0x004fcc00078e0006 */
[----:B------:R-:W2:Y:S01]  /*0140*/  LDG.E.64 R6, desc[UR4][R6.64] ;  /* 0x0000000406067981 */ /* 0x000ea2000c1e1b00 */
[----:B---3--:R-:W-:-:S06]  /*0150*/  IMAD.WIDE.U32 R10, R5, 0x8, R10 ;  /* 0x00000008050a7825 */ /* 0x008fcc00078e000a */
[----:B------:R-:W3:Y:S01]  /*0160*/  LDG.E.64 R10, desc[UR4][R10.64] ;  /* 0x000000040a0a7981 */ /* 0x000ee2000c1e1b00 */
[----:B----4-:R-:W-:-:S06]  /*0170*/  IMAD.WIDE R4, R13, 0x4, R2 ;  /* 0x000000040d047825 */ /* 0x010fcc00078e0202 */
[----:B------:R-:W4:Y:S01]  /*0180*/  LDG.E R4, desc[UR4][R4.64] ;  /* 0x0000000404047981 */ /* 0x000f22000c1e1900 */
[----:B--2---:R-:W-:-:S06]  /*0190*/  IMAD.WIDE R8, R13, 0x4, R6 ;  /* 0x000000040d087825 */ /* 0x004fcc00078e0206 */
[----:B------:R-:W4:Y:S01]  /*01a0*/  LDG.E R9, desc[UR4][R8.64] ;  /* 0x0000000408097981 */ /* 0x000f22000c1e1900 */
[----:B---3--:R-:W-:-:S04]  /*01b0*/  IMAD.WIDE R12, R13, 0x4, R10 ;  /* 0x000000040d0c7825 */ /* 0x008fc800078e020a */
[----:B----4-:R-:W-:-:S05]  /*01c0*/  FADD R15, R4, R9 ;  /* 0x00000009040f7221 */ /* 0x010fca0000000000 */
[----:B------:R-:W-:Y:S01]  /*01d0*/  STG.E desc[UR4][R12.64], R15 ;  /* 0x0000000f0c007986 */ /* 0x000fe2000c101904 */
[----:B------:R-:W-:Y:S05]  /*01e0*/  EXIT ;  /* 0x000000000000794d */ /* 0x000fea0003800000 */
.L_x_0:
[----:B------:R-:W-:-:S00]  /*01f0*/  BRA `(.L_x_0) ;  /* 0xfffffffc00fc7947 */ /* 0x000fc0000383ffff */
[----:B------:R-:W-:-:S00]  /*0200*/  NOP ;  /* 0x0000000000007918 */ /* 0x000fc00000000000 */
[----:B------:R-:W-:-:S00]  /*0210*/  NOP ;  /* 0x0000000000007918 */ /* 0x000fc00000000000 */
[----:B------:R-:W-:-:S00]  /*0220*/  NOP ;  /* 0x0000000000007918 */ /* 0x000fc00000000000 */
[----:B------:R-:W-:-:S00]  /*0230*/  NOP ;  /* 0x0000000000007918 */ /* 0x000fc00000000000 */
[----:B------:R-:W-:-:S00]  /*0240*/  NOP ;  /* 0x0000000000007918 */ /* 0x000fc00000000000 */
[----:B------:R-:W-:-:S00]  /*0250*/  NOP ;  /* 0x0000000000007918 */ /* 0x000fc00000000000 */
[----:B------:R-:W-:-:S00]  /*0260*/  NOP ;  /* 0x0000000000007918 */ /* 0x000fc00000000000 */
[----:B------:R-:W-:-:S00]  /*0270*/  NOP ;  /* 0x0000000000007918 */ /* 0x000fc00000000000 */
.L_x_1:


//--------------------- .nv.shared.reserved.0     --------------------------
	.section	.nv.shared.reserved.0,"aw",@nobits
	.weak		__nv_reservedSMEM_offset_0_alias
	.size		__nv_reservedSMEM_offset_0_alias, 0, 64
	.other		__nv_reservedSMEM_offset_0_alias,@"STO_CUDA_RESERVED_SHARED STV_DEFAULT"
__nv_reservedSMEM_offset_0_alias:
	.zero		0
	.zero		64


//--------------------- .nv.constant0._Z9matrixAddPPfS0_S0_ii --------------------------
	.section	.nv.constant0._Z9matrixAddPPfS0_S0_ii,"a",@progbits
	.sectionflags	@""
	.align	4
.nv.constant0._Z9matrixAddPPfS0_S0_ii:
	.zero		928


//--------------------- SYMBOLS --------------------------

	.type		.nv.reservedSmem.offset0,@object
	.size		.nv.reservedSmem.offset0,0x4
